	.headerflags	@"EF_CUDA_TEXMODE_UNIFIED EF_CUDA_64BIT_ADDRESS EF_CUDA_ACCELERATORS EF_CUDA_SM90 EF_CUDA_VIRTUAL_SM(EF_CUDA_SM90)"
	.elftype	@"ET_EXEC"


//--------------------- .nv.info                  --------------------------
	.section	.nv.info,"",@"SHT_CUDA_INFO"
	.align	4


	//----- nvinfo : EIATTR_REGCOUNT
	.align		4
        /*0000*/ 	.byte	0x04, 0x2f
        /*0002*/ 	.short	(.L_1 - .L_0)
	.align		4
.L_0:
        /*0004*/ 	.word	index@(triton_poi_fused_convolution_relu_threshold_backward_46)
        /*0008*/ 	.word	0x00000010


	//----- nvinfo : EIATTR_MIN_STACK_SIZE
	.align		4
.L_1:
        /*000c*/ 	.byte	0x04, 0x12
        /*000e*/ 	.short	(.L_3 - .L_2)
	.align		4
.L_2:
        /*0010*/ 	.word	index@(triton_poi_fused_convolution_relu_threshold_backward_46)
        /*0014*/ 	.word	0x00000000


	//----- nvinfo : EIATTR_FRAME_SIZE
	.align		4
.L_3:
        /*0018*/ 	.byte	0x04, 0x11
        /*001a*/ 	.short	(.L_5 - .L_4)
	.align		4
.L_4:
        /*001c*/ 	.word	index@(triton_poi_fused_convolution_relu_threshold_backward_46)
        /*0020*/ 	.word	0x00000000


	//----- nvinfo : EIATTR_MIN_STACK_SIZE
	.align		4
.L_5:
        /*0024*/ 	.byte	0x04, 0x12
        /*0026*/ 	.short	(.L_7 - .L_6)
	.align		4
.L_6:
        /*0028*/ 	.word	index@(triton_poi_fused_convolution_relu_threshold_backward_46)
        /*002c*/ 	.word	0x00000000
.L_7:


//--------------------- .nv.info.triton_poi_fused_convolution_relu_threshold_backward_46 --------------------------
	.section	.nv.info.triton_poi_fused_convolution_relu_threshold_backward_46,"",@"SHT_CUDA_INFO"
	.sectionflags	@""
	.align	4


	//----- nvinfo : EIATTR_CUDA_API_VERSION
	.align		4
        /*0000*/ 	.byte	0x04, 0x37
        /*0002*/ 	.short	(.L_9 - .L_8)
.L_8:
        /*0004*/ 	.word	0x0000007c


	//----- nvinfo : EIATTR_KPARAM_INFO
	.align		4
.L_9:
        /*0008*/ 	.byte	0x04, 0x17
        /*000a*/ 	.short	(.L_11 - .L_10)
.L_10:
        /*000c*/ 	.word	0x00000000
        /*0010*/ 	.short	0x0004
        /*0012*/ 	.short	0x0020
        /*0014*/ 	.byte	0x00, 0xf0, 0x11, 0x00


	//----- nvinfo : EIATTR_KPARAM_INFO
	.align		4
.L_11:
        /*0018*/ 	.byte	0x04, 0x17
        /*001a*/ 	.short	(.L_13 - .L_12)
.L_12:
        /*001c*/ 	.word	0x00000000
        /*0020*/ 	.short	0x0003
        /*0022*/ 	.short	0x0018
        /*0024*/ 	.byte	0x00, 0xf4, 0x21, 0x00


	//----- nvinfo : EIATTR_KPARAM_INFO
	.align		4
.L_13:
        /*0028*/ 	.byte	0x04, 0x17
        /*002a*/ 	.short	(.L_15 - .L_14)
.L_14:
        /*002c*/ 	.word	0x00000000
        /*0030*/ 	.short	0x0002
        /*0032*/ 	.short	0x0010
        /*0034*/ 	.byte	0x00, 0xf4, 0x21, 0x00


	//----- nvinfo : EIATTR_KPARAM_INFO
	.align		4
.L_15:
        /*0038*/ 	.byte	0x04, 0x17
        /*003a*/ 	.short	(.L_17 - .L_16)
.L_16:
        /*003c*/ 	.word	0x00000000
        /*0040*/ 	.short	0x0001
        /*0042*/ 	.short	0x0008
        /*0044*/ 	.byte	0x00, 0xf4, 0x21, 0x00


	//----- nvinfo : EIATTR_KPARAM_INFO
	.align		4
.L_17:
        /*0048*/ 	.byte	0x04, 0x17
        /*004a*/ 	.short	(.L_19 - .L_18)
.L_18:
        /*004c*/ 	.word	0x00000000
        /*0050*/ 	.short	0x0000
        /*0052*/ 	.short	0x0000
        /*0054*/ 	.byte	0x00, 0xf4, 0x21, 0x00


	//----- nvinfo : EIATTR_SPARSE_MMA_MASK
	.align		4
.L_19:
        /*0058*/ 	.byte	0x03, 0x50
        /*005a*/ 	.short	0x0000


	//----- nvinfo : EIATTR_MAXREG_COUNT
	.align		4
        /*005c*/ 	.byte	0x03, 0x1b
        /*005e*/ 	.short	0x00ff


	//----- nvinfo : EIATTR_EXIT_INSTR_OFFSETS
	.align		4
        /*0060*/ 	.byte	0x04, 0x1c
        /*0062*/ 	.short	(.L_21 - .L_20)


	//   ....[0]....
.L_20:
        /*0064*/ 	.word	0x000001e0


	//----- nvinfo : EIATTR_REQNTID
	.align		4
.L_21:
        /*0068*/ 	.byte	0x04, 0x10
        /*006a*/ 	.short	(.L_23 - .L_22)
.L_22:
        /*006c*/ 	.word	0x00000080
        /*0070*/ 	.word	0x00000001
        /*0074*/ 	.word	0x00000001


	//----- nvinfo : EIATTR_CBANK_PARAM_SIZE
	.align		4
.L_23:
        /*0078*/ 	.byte	0x03, 0x19
        /*007a*/ 	.short	0x0024


	//----- nvinfo : EIATTR_PARAM_CBANK
	.align		4
        /*007c*/ 	.byte	0x04, 0x0a
        /*007e*/ 	.short	(.L_25 - .L_24)
	.align		4
.L_24:
        /*0080*/ 	.word	index@(.nv.constant0.triton_poi_fused_convolution_relu_threshold_backward_46)
        /*0084*/ 	.short	0x0210
        /*0086*/ 	.short	0x0024


	//----- nvinfo : EIATTR_SW_WAR
	.align		4
.L_25:
        /*0088*/ 	.byte	0x04, 0x36
        /*008a*/ 	.short	(.L_27 - .L_26)
.L_26:
        /*008c*/ 	.word	0x00000008
.L_27:


//--------------------- .nv.callgraph             --------------------------
	.section	.nv.callgraph,"",@"SHT_CUDA_CALLGRAPH"
	.align	4
	.sectionentsize	8
	.align		4
        /*0000*/ 	.word	0x00000000
	.align		4
        /*0004*/ 	.word	0xffffffff
	.align		4
        /*0008*/ 	.word	0x00000000
	.align		4
        /*000c*/ 	.word	0xfffffffe
	.align		4
        /*0010*/ 	.word	0x00000000
	.align		4
        /*0014*/ 	.word	0xfffffffd
	.align		4
        /*0018*/ 	.word	0x00000000
	.align		4
        /*001c*/ 	.word	0xfffffffc


//--------------------- .text.triton_poi_fused_convolution_relu_threshold_backward_46 --------------------------
	.section	.text.triton_poi_fused_convolution_relu_threshold_backward_46,"ax",@progbits
	.align	128
        .global         triton_poi_fused_convolution_relu_threshold_backward_46
        .type           triton_poi_fused_convolution_relu_threshold_backward_46,@function
        .size           triton_poi_fused_convolution_relu_threshold_backward_46,(.L_x_1 - triton_poi_fused_convolution_relu_threshold_backward_46)
        .other          triton_poi_fused_convolution_relu_threshold_backward_46,@"STO_CUDA_ENTRY STV_DEFAULT"
triton_poi_fused_convolution_relu_threshold_backward_46:
.text.triton_poi_fused_convolution_relu_threshold_backward_46:
[----:B------:R-:W-:Y:S01]  /*0000*/  LDC R1, c[0x0][0x28] ;  /* 0x00000a00ff017b82 */ /* 0x000fe20000000800 */
[----:B------:R-:W1:Y:S07]  /*0010*/  S2R R0, SR_TID.X ;  /* 0x0000000000007919 */ /* 0x000e6e0000002100 */
[----:B------:R-:W2:Y:S01]  /*0020*/  LDC.64 R2, c[0x0][0x210] ;  /* 0x00008400ff027b82 */ /* 0x000ea20000000a00 */
[----:B------:R-:W-:Y:S01]  /*0030*/  ULDC.64 UR4, c[0x0][0x208] ;  /* 0x0000820000047ab9 */ /* 0x000fe20000000a00 */
[----:B------:R-:W-:Y:S01]  /*0040*/  ULDC.64 UR6, c[0x0][0x220] ;  /* 0x0000880000067ab9 */ /* 0x000fe20000000a00 */
[----:B------:R-:W3:Y:S05]  /*0050*/  S2R R9, SR_CTAID.X ;  /* 0x0000000000097919 */ /* 0x000eea0000002500 */
[----:B------:R-:W4:Y:S08]  /*0060*/  LDC.64 R4, c[0x0][0x218] ;  /* 0x00008600ff047b82 */ /* 0x000f300000000a00 */
[----:B------:R-:W5:Y:S01]  /*0070*/  LDC.64 R6, c[0x0][0x228] ;  /* 0x00008a00ff067b82 */ /* 0x000f620000000a00 */
[----:B-1----:R-:W-:Y:S01]  /*0080*/  IMAD.SHL.U32 R0, R0, 0x2, RZ ;  /* 0x0000000200007824 */ /* 0x002fe200078e00ff */
[----:B----4-:R-:W4:Y:S04]  /*0090*/  LDG.E R4, desc[UR4][R4.64] ;  /* 0x0000000404047981 */ /* 0x010f28000c1e1900 */
[----:B------:R-:W-:-:S05]  /*00a0*/  LOP3.LUT R0, R0, 0xfe, RZ, 0xc0, !PT ;  /* 0x000000fe00007812 */ /* 0x000fca00078ec0ff */
[----:B---3--:R-:W-:-:S04]  /*00b0*/  IMAD R9, R9, 0x100, R0 ;  /* 0x0000010009097824 */ /* 0x008fc800078e0200 */
[----:B--2---:R-:W-:-:S06]  /*00c0*/  IMAD.WIDE R2, R9, 0x4, R2 ;  /* 0x0000000409027825 */ /* 0x004fcc00078e0202 */
[----:B------:R-:W4:Y:S02]  /*00d0*/  LDG.E.64 R2, desc[UR4][R2.64] ;  /* 0x0000000402027981 */ /* 0x000f24000c1e1b00 */
[--C-:B----4-:R-:W-:Y:S01]  /*00e0*/  FADD R0, R2, R4.reuse ;  /* 0x0000000402007221 */ /* 0x110fe20000000000 */
[----:B------:R-:W-:Y:S01]  /*00f0*/  FADD R8, R3, R4 ;  /* 0x0000000403087221 */ /* 0x000fe20000000000 */
[C---:B------:R-:W-:Y:S02]  /*0100*/  FSETP.GEU.AND P1, PT, R4.reuse, -R2, PT ;  /* 0x800000020400720b */ /* 0x040fe40003f2e000 */
[----:B------:R-:W-:Y:S02]  /*0110*/  FSETP.GEU.AND P0, PT, R4, -R3, PT ;  /* 0x800000030400720b */ /* 0x000fe40003f0e000 */
[----:B------:R-:W-:Y:S02]  /*0120*/  FSEL R10, R0, RZ, P1 ;  /* 0x000000ff000a7208 */ /* 0x000fe40000800000 */
[----:B------:R-:W-:-:S02]  /*0130*/  FSEL R11, R8, RZ, P0 ;  /* 0x000000ff080b7208 */ /* 0x000fc40000000000 */
[----:B------:R-:W-:Y:S02]  /*0140*/  FSETP.GTU.AND P1, PT, R10, RZ, PT ;  /* 0x000000ff0a00720b */ /* 0x000fe40003f2c000 */
[----:B------:R-:W-:Y:S02]  /*0150*/  FSETP.GTU.AND P0, PT, R11, RZ, PT ;  /* 0x000000ff0b00720b */ /* 0x000fe40003f0c000 */
[----:B------:R-:W-:Y:S02]  /*0160*/  SEL R0, RZ, 0x1, P1 ;  /* 0x00000001ff007807 */ /* 0x000fe40000800000 */
[----:B------:R-:W-:Y:S02]  /*0170*/  SEL R3, RZ, 0x100, P0 ;  /* 0x00000100ff037807 */ /* 0x000fe40000000000 */
[----:B------:R-:W-:-:S03]  /*0180*/  IADD3 R4, P2, R9, UR6, RZ ;  /* 0x0000000609047c10 */ /* 0x000fc6000ff5e0ff */
[----:B------:R-:W-:Y:S01]  /*0190*/  IMAD.IADD R13, R0, 0x1, R3 ;  /* 0x00000001000d7824 */ /* 0x000fe200078e0203 */
[C---:B------:R-:W-:Y:S01]  /*01a0*/  LEA.HI.X.SX32 R5, R9.reuse, UR7, 0x1, P2 ;  /* 0x0000000709057c11 */ /* 0x040fe200090f0eff */
[----:B-----5:R-:W-:-:S04]  /*01b0*/  IMAD.WIDE R2, R9, 0x4, R6 ;  /* 0x0000000409027825 */ /* 0x020fc800078e0206 */
[----:B------:R-:W-:Y:S04]  /*01c0*/  STG.E.U16 desc[UR4][R4.64], R13 ;  /* 0x0000000d04007986 */ /* 0x000fe8000c101504 */
[----:B------:R-:W-:Y:S01]  /*01d0*/  STG.E.64 desc[UR4][R2.64], R10 ;  /* 0x0000000a02007986 */ /* 0x000fe2000c101b04 */
[----:B------:R-:W-:Y:S05]  /*01e0*/  EXIT ;  /* 0x000000000000794d */ /* 0x000fea0003800000 */
.L_x_0:
[----:B------:R-:W-:-:S00]  /*01f0*/  BRA `(.L_x_0) ;  /* 0xfffffffc00fc7947 */ /* 0x000fc0000383ffff */
[----:B------:R-:W-:-:S00]  /*0200*/  NOP ;  /* 0x0000000000007918 */ /* 0x000fc00000000000 */
[----:B------:R-:W-:-:S00]  /*0210*/  NOP ;  /* 0x0000000000007918 */ /* 0x000fc00000000000 */
[----:B------:R-:W-:-:S00]  /*0220*/  NOP ;  /* 0x0000000000007918 */ /* 0x000fc00000000000 */
[----:B------:R-:W-:-:S00]  /*0230*/  NOP ;  /* 0x0000000000007918 */ /* 0x000fc00000000000 */
[----:B------:R-:W-:-:S00]  /*0240*/  NOP ;  /* 0x0000000000007918 */ /* 0x000fc00000000000 */
[----:B------:R-:W-:-:S00]  /*0250*/  NOP ;  /* 0x0000000000007918 */ /* 0x000fc00000000000 */
[----:B------:R-:W-:-:S00]  /*0260*/  NOP ;  /* 0x0000000000007918 */ /* 0x000fc00000000000 */
[----:B------:R-:W-:-:S00]  /*0270*/  NOP ;  /* 0x0000000000007918 */ /* 0x000fc00000000000 */
.L_x_1:


//--------------------- .nv.constant0.triton_poi_fused_convolution_relu_threshold_backward_46 --------------------------
	.section	.nv.constant0.triton_poi_fused_convolution_relu_threshold_backward_46,"a",@progbits
	.sectionflags	@""
	.align	4
.nv.constant0.triton_poi_fused_convolution_relu_threshold_backward_46:
	.zero		564
